//
// Generated by NVIDIA NVVM Compiler
//
// Compiler Build ID: CL-36424714
// Cuda compilation tools, release 13.0, V13.0.88
// Based on NVVM 20.0.0
//

.version 9.0
.target sm_100
.address_size 64

	// .globl	_Z8gpu_HeatPfS_i
.extern .shared .align 16 .b8 sdata[];

.visible .entry _Z8gpu_HeatPfS_i(
	.param .u64 .ptr .align 1 _Z8gpu_HeatPfS_i_param_0,
	.param .u64 .ptr .align 1 _Z8gpu_HeatPfS_i_param_1,
	.param .u32 _Z8gpu_HeatPfS_i_param_2
)
{
	.reg .pred 	%p<8>;
	.reg .b32 	%r<19>;
	.reg .b32 	%f<9>;
	.reg .b64 	%rd<13>;

	ld.param.u64 	%rd1, [_Z8gpu_HeatPfS_i_param_0];
	ld.param.u64 	%rd2, [_Z8gpu_HeatPfS_i_param_1];
	ld.param.u32 	%r4, [_Z8gpu_HeatPfS_i_param_2];
	mov.u32 	%r5, %ctaid.x;
	mov.u32 	%r6, %ntid.x;
	mov.u32 	%r7, %tid.x;
	mad.lo.s32 	%r8, %r5, %r6, %r7;
	mov.u32 	%r9, %ctaid.y;
	mov.u32 	%r10, %ntid.y;
	mov.u32 	%r11, %tid.y;
	mad.lo.s32 	%r12, %r9, %r10, %r11;
	setp.lt.s32 	%p1, %r8, 1;
	add.s32 	%r13, %r4, -1;
	setp.ge.s32 	%p2, %r8, %r13;
	or.pred  	%p3, %p1, %p2;
	setp.eq.s32 	%p4, %r12, 0;
	or.pred  	%p5, %p4, %p3;
	setp.ge.s32 	%p6, %r12, %r13;
	or.pred  	%p7, %p5, %p6;
	@%p7 bra 	$L__BB0_2;
	cvta.to.global.u64 	%rd3, %rd1;
	cvta.to.global.u64 	%rd4, %rd2;
	mad.lo.s32 	%r14, %r4, %r8, %r4;
	add.s32 	%r15, %r14, %r12;
	mul.wide.s32 	%rd5, %r15, 4;
	add.s64 	%rd6, %rd3, %rd5;
	ld.global.f32 	%f1, [%rd6];
	add.s32 	%r16, %r8, -1;
	mad.lo.s32 	%r17, %r4, %r16, %r12;
	mul.wide.s32 	%rd7, %r17, 4;
	add.s64 	%rd8, %rd3, %rd7;
	ld.global.f32 	%f2, [%rd8];
	add.f32 	%f3, %f1, %f2;
	add.s32 	%r18, %r17, %r4;
	mul.wide.s32 	%rd9, %r4, 4;
	add.s64 	%rd10, %rd8, %rd9;
	ld.global.f32 	%f4, [%rd10+-4];
	add.f32 	%f5, %f3, %f4;
	ld.global.f32 	%f6, [%rd10+4];
	add.f32 	%f7, %f5, %f6;
	mul.f32 	%f8, %f7, 0f3E800000;
	mul.wide.s32 	%rd11, %r18, 4;
	add.s64 	%rd12, %rd4, %rd11;
	st.global.f32 	[%rd12], %f8;
$L__BB0_2:
	ret;

}
	// .globl	_Z8gpu_DiffPfS_S_i
.visible .entry _Z8gpu_DiffPfS_S_i(
	.param .u64 .ptr .align 1 _Z8gpu_DiffPfS_S_i_param_0,
	.param .u64 .ptr .align 1 _Z8gpu_DiffPfS_S_i_param_1,
	.param .u64 .ptr .align 1 _Z8gpu_DiffPfS_S_i_param_2,
	.param .u32 _Z8gpu_DiffPfS_S_i_param_3
)
{
	.reg .pred 	%p<8>;
	.reg .b32 	%r<20>;
	.reg .b32 	%f<12>;
	.reg .b64 	%rd<21>;

	ld.param.u64 	%rd1, [_Z8gpu_DiffPfS_S_i_param_0];
	ld.param.u64 	%rd2, [_Z8gpu_DiffPfS_S_i_param_1];
	ld.param.u64 	%rd3, [_Z8gpu_DiffPfS_S_i_param_2];
	ld.param.u32 	%r4, [_Z8gpu_DiffPfS_S_i_param_3];
	mov.u32 	%r5, %ctaid.y;
	mov.u32 	%r6, %ntid.y;
	mov.u32 	%r7, %tid.y;
	mad.lo.s32 	%r8, %r5, %r6, %r7;
	mov.u32 	%r9, %ctaid.x;
	mov.u32 	%r10, %ntid.x;
	mov.u32 	%r11, %tid.x;
	mad.lo.s32 	%r12, %r9, %r10, %r11;
	setp.eq.s32 	%p1, %r8, 0;
	add.s32 	%r13, %r4, -1;
	setp.ge.s32 	%p2, %r8, %r13;
	or.pred  	%p3, %p1, %p2;
	setp.lt.s32 	%p4, %r12, 1;
	or.pred  	%p5, %p4, %p3;
	setp.ge.s32 	%p6, %r12, %r13;
	or.pred  	%p7, %p5, %p6;
	@%p7 bra 	$L__BB1_2;
	cvta.to.global.u64 	%rd4, %rd1;
	cvta.to.global.u64 	%rd5, %rd2;
	cvta.to.global.u64 	%rd6, %rd3;
	mul.lo.s32 	%r14, %r4, %r8;
	cvt.s64.s32 	%rd7, %r14;
	cvt.u64.u32 	%rd8, %r12;
	add.s64 	%rd9, %rd8, %rd7;
	shl.b64 	%rd10, %rd9, 2;
	add.s64 	%rd11, %rd4, %rd10;
	ld.global.f32 	%f1, [%rd11+-4];
	ld.global.f32 	%f2, [%rd11+4];
	add.f32 	%f3, %f1, %f2;
	sub.s32 	%r15, %r14, %r4;
	add.s32 	%r16, %r15, %r12;
	mul.wide.s32 	%rd12, %r16, 4;
	add.s64 	%rd13, %rd4, %rd12;
	ld.global.f32 	%f4, [%rd13];
	add.f32 	%f5, %f3, %f4;
	shl.b32 	%r17, %r4, 1;
	add.s32 	%r18, %r16, %r17;
	mul.wide.s32 	%rd14, %r18, 4;
	add.s64 	%rd15, %rd4, %rd14;
	ld.global.f32 	%f6, [%rd15];
	add.f32 	%f7, %f5, %f6;
	mul.f32 	%f8, %f7, 0f3E800000;
	add.s32 	%r19, %r14, %r12;
	mul.wide.s32 	%rd16, %r19, 4;
	add.s64 	%rd17, %rd5, %rd16;
	st.global.f32 	[%rd17], %f8;
	mul.wide.s32 	%rd18, %r4, 4;
	add.s64 	%rd19, %rd13, %rd18;
	ld.global.f32 	%f9, [%rd19];
	sub.f32 	%f10, %f8, %f9;
	add.s64 	%rd20, %rd6, %rd16;
	mul.f32 	%f11, %f10, %f10;
	st.global.f32 	[%rd20], %f11;
$L__BB1_2:
	ret;

}
	// .globl	_Z18gpu_Heat_reductionPfS_i
.visible .entry _Z18gpu_Heat_reductionPfS_i(
	.param .u64 .ptr .align 1 _Z18gpu_Heat_reductionPfS_i_param_0,
	.param .u64 .ptr .align 1 _Z18gpu_Heat_reductionPfS_i_param_1,
	.param .u32 _Z18gpu_Heat_reductionPfS_i_param_2
)
{
	.reg .pred 	%p<8>;
	.reg .b32 	%r<22>;
	.reg .b32 	%f<30>;
	.reg .b64 	%rd<11>;

	ld.param.u64 	%rd2, [_Z18gpu_Heat_reductionPfS_i_param_0];
	ld.param.u64 	%rd3, [_Z18gpu_Heat_reductionPfS_i_param_1];
	ld.param.u32 	%r12, [_Z18gpu_Heat_reductionPfS_i_param_2];
	mov.u32 	%r1, %tid.x;
	mov.u32 	%r2, %ctaid.x;
	mov.u32 	%r21, %ntid.x;
	shl.b32 	%r4, %r21, 1;
	mad.lo.s32 	%r20, %r4, %r2, %r1;
	shl.b32 	%r13, %r1, 2;
	mov.u32 	%r14, sdata;
	add.s32 	%r6, %r14, %r13;
	mov.b32 	%r15, 0;
	st.shared.u32 	[%r6], %r15;
	setp.ge.u32 	%p1, %r20, %r12;
	@%p1 bra 	$L__BB2_4;
	cvta.to.global.u64 	%rd1, %rd2;
	mov.u32 	%r16, %nctaid.x;
	mul.lo.s32 	%r7, %r4, %r16;
	mov.f32 	%f29, 0f00000000;
$L__BB2_2:
	mul.wide.u32 	%rd4, %r20, 4;
	add.s64 	%rd5, %rd1, %rd4;
	ld.global.f32 	%f4, [%rd5];
	add.s32 	%r17, %r20, %r21;
	mul.wide.u32 	%rd6, %r17, 4;
	add.s64 	%rd7, %rd1, %rd6;
	ld.global.f32 	%f5, [%rd7];
	add.f32 	%f6, %f4, %f5;
	add.f32 	%f29, %f29, %f6;
	add.s32 	%r20, %r20, %r7;
	setp.lt.u32 	%p2, %r20, %r12;
	@%p2 bra 	$L__BB2_2;
	st.shared.f32 	[%r6], %f29;
$L__BB2_4:
	bar.sync 	0;
	setp.lt.u32 	%p3, %r21, 66;
	@%p3 bra 	$L__BB2_8;
$L__BB2_5:
	shr.u32 	%r11, %r21, 1;
	setp.ge.u32 	%p4, %r1, %r11;
	@%p4 bra 	$L__BB2_7;
	shl.b32 	%r18, %r11, 2;
	add.s32 	%r19, %r6, %r18;
	ld.shared.f32 	%f7, [%r19];
	ld.shared.f32 	%f8, [%r6];
	add.f32 	%f9, %f7, %f8;
	st.shared.f32 	[%r6], %f9;
$L__BB2_7:
	bar.sync 	0;
	setp.gt.u32 	%p5, %r21, 131;
	mov.u32 	%r21, %r11;
	@%p5 bra 	$L__BB2_5;
$L__BB2_8:
	setp.gt.u32 	%p6, %r1, 31;
	@%p6 bra 	$L__BB2_11;
	ld.volatile.shared.f32 	%f10, [%r6+128];
	ld.volatile.shared.f32 	%f11, [%r6];
	add.f32 	%f12, %f10, %f11;
	st.volatile.shared.f32 	[%r6], %f12;
	ld.volatile.shared.f32 	%f13, [%r6+64];
	ld.volatile.shared.f32 	%f14, [%r6];
	add.f32 	%f15, %f13, %f14;
	st.volatile.shared.f32 	[%r6], %f15;
	ld.volatile.shared.f32 	%f16, [%r6+32];
	ld.volatile.shared.f32 	%f17, [%r6];
	add.f32 	%f18, %f16, %f17;
	st.volatile.shared.f32 	[%r6], %f18;
	ld.volatile.shared.f32 	%f19, [%r6+16];
	ld.volatile.shared.f32 	%f20, [%r6];
	add.f32 	%f21, %f19, %f20;
	st.volatile.shared.f32 	[%r6], %f21;
	ld.volatile.shared.f32 	%f22, [%r6+8];
	ld.volatile.shared.f32 	%f23, [%r6];
	add.f32 	%f24, %f22, %f23;
	st.volatile.shared.f32 	[%r6], %f24;
	ld.volatile.shared.f32 	%f25, [%r6+4];
	ld.volatile.shared.f32 	%f26, [%r6];
	add.f32 	%f27, %f25, %f26;
	st.volatile.shared.f32 	[%r6], %f27;
	setp.ne.s32 	%p7, %r1, 0;
	@%p7 bra 	$L__BB2_11;
	ld.shared.f32 	%f28, [sdata];
	cvta.to.global.u64 	%rd8, %rd3;
	mul.wide.u32 	%rd9, %r2, 4;
	add.s64 	%rd10, %rd8, %rd9;
	st.global.f32 	[%rd10], %f28;
$L__BB2_11:
	ret;

}


// ===== COMPILED SASS (sm_100) =====

	.target	sm_100

	.elftype	@"ET_EXEC"


//--------------------- .note.nv.tkinfo           --------------------------
	.section	.note.nv.tkinfo,"",@"SHT_NOTE"
	.sectionflags	@"SHF_NOTE_NV_TKINFO"
	.tkinfo
        /*0018*/ 	.word	0x00000002
        /*0030*/ 	.string	""
        /*0030*/ 	.string	"ptxas"
        /*0030*/ 	.string	"Cuda compilation tools, release 13.0, V13.0.88"
        /*0030*/ 	.string	"Build cuda_13.0.r13.0/compiler.36424714_0"
        /*0030*/ 	.string	"-arch sm_100 -m 64 "



//--------------------- .note.nv.cuinfo           --------------------------
	.section	.note.nv.cuinfo,"",@"SHT_NOTE"
	.sectionflags	@"SHF_NOTE_NV_CUINFO"
        /*0018*/ 	.short	0x0002
        /*001a*/ 	.short	0x0064
        /*001c*/ 	.short	0x0082
	.zero		2


//--------------------- .nv.info                  --------------------------
	.section	.nv.info,"",@"SHT_CUDA_INFO"
	.align	4


	//----- nvinfo : EIATTR_REGCOUNT
	.align		4
        /*0000*/ 	.byte	0x04, 0x2f
        /*0002*/ 	.short	(.L_1 - .L_0)
	.align		4
.L_0:
        /*0004*/ 	.word	index@(_Z8gpu_HeatPfS_i)
        /*0008*/ 	.word	0x00000014


	//----- nvinfo : EIATTR_FRAME_SIZE
	.align		4
.L_1:
        /*000c*/ 	.byte	0x04, 0x11
        /*000e*/ 	.short	(.L_3 - .L_2)
	.align		4
.L_2:
        /*0010*/ 	.word	index@(_Z8gpu_HeatPfS_i)
        /*0014*/ 	.word	0x00000000


	//----- nvinfo : EIATTR_REGCOUNT
	.align		4
.L_3:
        /*0018*/ 	.byte	0x04, 0x2f
        /*001a*/ 	.short	(.L_5 - .L_4)
	.align		4
.L_4:
        /*001c*/ 	.word	index@(_Z8gpu_DiffPfS_S_i)
        /*0020*/ 	.word	0x00000014


	//----- nvinfo : EIATTR_FRAME_SIZE
	.align		4
.L_5:
        /*0024*/ 	.byte	0x04, 0x11
        /*0026*/ 	.short	(.L_7 - .L_6)
	.align		4
.L_6:
        /*0028*/ 	.word	index@(_Z8gpu_DiffPfS_S_i)
        /*002c*/ 	.word	0x00000000


	//----- nvinfo : EIATTR_REGCOUNT
	.align		4
.L_7:
        /*0030*/ 	.byte	0x04, 0x2f
        /*0032*/ 	.short	(.L_9 - .L_8)
	.align		4
.L_8:
        /*0034*/ 	.word	index@(_Z18gpu_Heat_reductionPfS_i)
        /*0038*/ 	.word	0x00000011


	//----- nvinfo : EIATTR_FRAME_SIZE
	.align		4
.L_9:
        /*003c*/ 	.byte	0x04, 0x11
        /*003e*/ 	.short	(.L_11 - .L_10)
	.align		4
.L_10:
        /*0040*/ 	.word	index@(_Z18gpu_Heat_reductionPfS_i)
        /*0044*/ 	.word	0x00000000


	//----- nvinfo : EIATTR_MIN_STACK_SIZE
	.align		4
.L_11:
        /*0048*/ 	.byte	0x04, 0x12
        /*004a*/ 	.short	(.L_13 - .L_12)
	.align		4
.L_12:
        /*004c*/ 	.word	index@(_Z18gpu_Heat_reductionPfS_i)
        /*0050*/ 	.word	0x00000000


	//----- nvinfo : EIATTR_MIN_STACK_SIZE
	.align		4
.L_13:
        /*0054*/ 	.byte	0x04, 0x12
        /*0056*/ 	.short	(.L_15 - .L_14)
	.align		4
.L_14:
        /*0058*/ 	.word	index@(_Z8gpu_DiffPfS_S_i)
        /*005c*/ 	.word	0x00000000


	//----- nvinfo : EIATTR_MIN_STACK_SIZE
	.align		4
.L_15:
        /*0060*/ 	.byte	0x04, 0x12
        /*0062*/ 	.short	(.L_17 - .L_16)
	.align		4
.L_16:
        /*0064*/ 	.word	index@(_Z8gpu_HeatPfS_i)
        /*0068*/ 	.word	0x00000000
.L_17:


//--------------------- .nv.compat                --------------------------
	.section	.nv.compat,"",@"SHT_CUDA_COMPAT_INFO"
	.align	4
        /*0000*/ 	.byte	0x02, 0x09, 0x00, 0x00, 0x02, 0x02, 0x01, 0x00, 0x02, 0x05, 0x05, 0x00, 0x03, 0x07, 0x01, 0x01
        /*0010*/ 	.byte	0x02, 0x03, 0x00, 0x00, 0x02, 0x06, 0x01, 0x00, 0x04, 0x0b, 0x08, 0x00, 0x09, 0x00, 0x00, 0x00
        /*0020*/ 	.byte	0x00, 0x00, 0x00, 0x00


//--------------------- .nv.info._Z18gpu_Heat_reductionPfS_i --------------------------
	.section	.nv.info._Z18gpu_Heat_reductionPfS_i,"",@"SHT_CUDA_INFO"
	.sectionflags	@""
	.align	4


	//----- nvinfo : EIATTR_CUDA_API_VERSION
	.align		4
        /*0000*/ 	.byte	0x04, 0x37
        /*0002*/ 	.short	(.L_19 - .L_18)
.L_18:
        /*0004*/ 	.word	0x00000082


	//----- nvinfo : EIATTR_KPARAM_INFO
	.align		4
.L_19:
        /*0008*/ 	.byte	0x04, 0x17
        /*000a*/ 	.short	(.L_21 - .L_20)
.L_20:
        /*000c*/ 	.word	0x00000000
        /*0010*/ 	.short	0x0002
        /*0012*/ 	.short	0x0010
        /*0014*/ 	.byte	0x00, 0xf0, 0x11, 0x00


	//----- nvinfo : EIATTR_KPARAM_INFO
	.align		4
.L_21:
        /*0018*/ 	.byte	0x04, 0x17
        /*001a*/ 	.short	(.L_23 - .L_22)
.L_22:
        /*001c*/ 	.word	0x00000000
        /*0020*/ 	.short	0x0001
        /*0022*/ 	.short	0x0008
        /*0024*/ 	.byte	0x00, 0xf5, 0x21, 0x00


	//----- nvinfo : EIATTR_KPARAM_INFO
	.align		4
.L_23:
        /*0028*/ 	.byte	0x04, 0x17
        /*002a*/ 	.short	(.L_25 - .L_24)
.L_24:
        /*002c*/ 	.word	0x00000000
        /*0030*/ 	.short	0x0000
        /*0032*/ 	.short	0x0000
        /*0034*/ 	.byte	0x00, 0xf5, 0x21, 0x00


	//----- nvinfo : EIATTR_SPARSE_MMA_MASK
	.align		4
.L_25:
        /*0038*/ 	.byte	0x03, 0x50
        /*003a*/ 	.short	0x0000


	//----- nvinfo : EIATTR_MAXREG_COUNT
	.align		4
        /*003c*/ 	.byte	0x03, 0x1b
        /*003e*/ 	.short	0x00ff


	//----- nvinfo : EIATTR_NUM_BARRIERS
	.align		4
        /*0040*/ 	.byte	0x02, 0x4c
        /*0042*/ 	.byte	0x01
	.zero		1


	//----- nvinfo : EIATTR_MERCURY_ISA_VERSION
	.align		4
        /*0044*/ 	.byte	0x03, 0x5f
        /*0046*/ 	.short	0x0101


	//----- nvinfo : EIATTR_VRC_CTA_INIT_COUNT
	.align		4
        /*0048*/ 	.byte	0x02, 0x4a
	.zero		1
	.zero		1


	//----- nvinfo : EIATTR_EXIT_INSTR_OFFSETS
	.align		4
        /*004c*/ 	.byte	0x04, 0x1c
        /*004e*/ 	.short	(.L_27 - .L_26)


	//   ....[0]....
.L_26:
        /*0050*/ 	.word	0x00000330


	//   ....[1]....
        /*0054*/ 	.word	0x000004d0


	//   ....[2]....
        /*0058*/ 	.word	0x00000550


	//----- nvinfo : EIATTR_CRS_STACK_SIZE
	.align		4
.L_27:
        /*005c*/ 	.byte	0x04, 0x1e
        /*005e*/ 	.short	(.L_29 - .L_28)
.L_28:
        /*0060*/ 	.word	0x00000000


	//----- nvinfo : EIATTR_CBANK_PARAM_SIZE
	.align		4
.L_29:
        /*0064*/ 	.byte	0x03, 0x19
        /*0066*/ 	.short	0x0014


	//----- nvinfo : EIATTR_PARAM_CBANK
	.align		4
        /*0068*/ 	.byte	0x04, 0x0a
        /*006a*/ 	.short	(.L_31 - .L_30)
	.align		4
.L_30:
        /*006c*/ 	.word	index@(.nv.constant0._Z18gpu_Heat_reductionPfS_i)
        /*0070*/ 	.short	0x0380
        /*0072*/ 	.short	0x0014


	//----- nvinfo : EIATTR_SW_WAR
	.align		4
.L_31:
        /*0074*/ 	.byte	0x04, 0x36
        /*0076*/ 	.short	(.L_33 - .L_32)
.L_32:
        /*0078*/ 	.word	0x00000008
.L_33:


//--------------------- .nv.info._Z8gpu_DiffPfS_S_i --------------------------
	.section	.nv.info._Z8gpu_DiffPfS_S_i,"",@"SHT_CUDA_INFO"
	.sectionflags	@""
	.align	4


	//----- nvinfo : EIATTR_CUDA_API_VERSION
	.align		4
        /*0000*/ 	.byte	0x04, 0x37
        /*0002*/ 	.short	(.L_35 - .L_34)
.L_34:
        /*0004*/ 	.word	0x00000082


	//----- nvinfo : EIATTR_KPARAM_INFO
	.align		4
.L_35:
        /*0008*/ 	.byte	0x04, 0x17
        /*000a*/ 	.short	(.L_37 - .L_36)
.L_36:
        /*000c*/ 	.word	0x00000000
        /*0010*/ 	.short	0x0003
        /*0012*/ 	.short	0x0018
        /*0014*/ 	.byte	0x00, 0xf0, 0x11, 0x00


	//----- nvinfo : EIATTR_KPARAM_INFO
	.align		4
.L_37:
        /*0018*/ 	.byte	0x04, 0x17
        /*001a*/ 	.short	(.L_39 - .L_38)
.L_38:
        /*001c*/ 	.word	0x00000000
        /*0020*/ 	.short	0x0002
        /*0022*/ 	.short	0x0010
        /*0024*/ 	.byte	0x00, 0xf5, 0x21, 0x00


	//----- nvinfo : EIATTR_KPARAM_INFO
	.align		4
.L_39:
        /*0028*/ 	.byte	0x04, 0x17
        /*002a*/ 	.short	(.L_41 - .L_40)
.L_40:
        /*002c*/ 	.word	0x00000000
        /*0030*/ 	.short	0x0001
        /*0032*/ 	.short	0x0008
        /*0034*/ 	.byte	0x00, 0xf5, 0x21, 0x00


	//----- nvinfo : EIATTR_KPARAM_INFO
	.align		4
.L_41:
        /*0038*/ 	.byte	0x04, 0x17
        /*003a*/ 	.short	(.L_43 - .L_42)
.L_42:
        /*003c*/ 	.word	0x00000000
        /*0040*/ 	.short	0x0000
        /*0042*/ 	.short	0x0000
        /*0044*/ 	.byte	0x00, 0xf5, 0x21, 0x00


	//----- nvinfo : EIATTR_SPARSE_MMA_MASK
	.align		4
.L_43:
        /*0048*/ 	.byte	0x03, 0x50
        /*004a*/ 	.short	0x0000


	//----- nvinfo : EIATTR_MAXREG_COUNT
	.align		4
        /*004c*/ 	.byte	0x03, 0x1b
        /*004e*/ 	.short	0x00ff


	//----- nvinfo : EIATTR_MERCURY_ISA_VERSION
	.align		4
        /*0050*/ 	.byte	0x03, 0x5f
        /*0052*/ 	.short	0x0101


	//----- nvinfo : EIATTR_VRC_CTA_INIT_COUNT
	.align		4
        /*0054*/ 	.byte	0x02, 0x4a
	.zero		1
	.zero		1


	//----- nvinfo : EIATTR_EXIT_INSTR_OFFSETS
	.align		4
        /*0058*/ 	.byte	0x04, 0x1c
        /*005a*/ 	.short	(.L_45 - .L_44)


	//   ....[0]....
.L_44:
        /*005c*/ 	.word	0x000000f0


	//   ....[1]....
        /*0060*/ 	.word	0x000002f0


	//----- nvinfo : EIATTR_CBANK_PARAM_SIZE
	.align		4
.L_45:
        /*0064*/ 	.byte	0x03, 0x19
        /*0066*/ 	.short	0x001c


	//----- nvinfo : EIATTR_PARAM_CBANK
	.align		4
        /*0068*/ 	.byte	0x04, 0x0a
        /*006a*/ 	.short	(.L_47 - .L_46)
	.align		4
.L_46:
        /*006c*/ 	.word	index@(.nv.constant0._Z8gpu_DiffPfS_S_i)
        /*0070*/ 	.short	0x0380
        /*0072*/ 	.short	0x001c


	//----- nvinfo : EIATTR_SW_WAR
	.align		4
.L_47:
        /*0074*/ 	.byte	0x04, 0x36
        /*0076*/ 	.short	(.L_49 - .L_48)
.L_48:
        /*0078*/ 	.word	0x00000008
.L_49:


//--------------------- .nv.info._Z8gpu_HeatPfS_i --------------------------
	.section	.nv.info._Z8gpu_HeatPfS_i,"",@"SHT_CUDA_INFO"
	.sectionflags	@""
	.align	4


	//----- nvinfo : EIATTR_CUDA_API_VERSION
	.align		4
        /*0000*/ 	.byte	0x04, 0x37
        /*0002*/ 	.short	(.L_51 - .L_50)
.L_50:
        /*0004*/ 	.word	0x00000082


	//----- nvinfo : EIATTR_KPARAM_INFO
	.align		4
.L_51:
        /*0008*/ 	.byte	0x04, 0x17
        /*000a*/ 	.short	(.L_53 - .L_52)
.L_52:
        /*000c*/ 	.word	0x00000000
        /*0010*/ 	.short	0x0002
        /*0012*/ 	.short	0x0010
        /*0014*/ 	.byte	0x00, 0xf0, 0x11, 0x00


	//----- nvinfo : EIATTR_KPARAM_INFO
	.align		4
.L_53:
        /*0018*/ 	.byte	0x04, 0x17
        /*001a*/ 	.short	(.L_55 - .L_54)
.L_54:
        /*001c*/ 	.word	0x00000000
        /*0020*/ 	.short	0x0001
        /*0022*/ 	.short	0x0008
        /*0024*/ 	.byte	0x00, 0xf5, 0x21, 0x00


	//----- nvinfo : EIATTR_KPARAM_INFO
	.align		4
.L_55:
        /*0028*/ 	.byte	0x04, 0x17
        /*002a*/ 	.short	(.L_57 - .L_56)
.L_56:
        /*002c*/ 	.word	0x00000000
        /*0030*/ 	.short	0x0000
        /*0032*/ 	.short	0x0000
        /*0034*/ 	.byte	0x00, 0xf5, 0x21, 0x00


	//----- nvinfo : EIATTR_SPARSE_MMA_MASK
	.align		4
.L_57:
        /*0038*/ 	.byte	0x03, 0x50
        /*003a*/ 	.short	0x0000


	//----- nvinfo : EIATTR_MAXREG_COUNT
	.align		4
        /*003c*/ 	.byte	0x03, 0x1b
        /*003e*/ 	.short	0x00ff


	//----- nvinfo : EIATTR_MERCURY_ISA_VERSION
	.align		4
        /*0040*/ 	.byte	0x03, 0x5f
        /*0042*/ 	.short	0x0101


	//----- nvinfo : EIATTR_VRC_CTA_INIT_COUNT
	.align		4
        /*0044*/ 	.byte	0x02, 0x4a
	.zero		1
	.zero		1


	//----- nvinfo : EIATTR_EXIT_INSTR_OFFSETS
	.align		4
        /*0048*/ 	.byte	0x04, 0x1c
        /*004a*/ 	.short	(.L_59 - .L_58)


	//   ....[0]....
.L_58:
        /*004c*/ 	.word	0x000000f0


	//   ....[1]....
        /*0050*/ 	.word	0x00000250


	//----- nvinfo : EIATTR_CBANK_PARAM_SIZE
	.align		4
.L_59:
        /*0054*/ 	.byte	0x03, 0x19
        /*0056*/ 	.short	0x0014


	//----- nvinfo : EIATTR_PARAM_CBANK
	.align		4
        /*0058*/ 	.byte	0x04, 0x0a
        /*005a*/ 	.short	(.L_61 - .L_60)
	.align		4
.L_60:
        /*005c*/ 	.word	index@(.nv.constant0._Z8gpu_HeatPfS_i)
        /*0060*/ 	.short	0x0380
        /*0062*/ 	.short	0x0014


	//----- nvinfo : EIATTR_SW_WAR
	.align		4
.L_61:
        /*0064*/ 	.byte	0x04, 0x36
        /*0066*/ 	.short	(.L_63 - .L_62)
.L_62:
        /*0068*/ 	.word	0x00000008
.L_63:


//--------------------- .nv.callgraph             --------------------------
	.section	.nv.callgraph,"",@"SHT_CUDA_CALLGRAPH"
	.align	4
	.sectionentsize	8
	.align		4
        /*0000*/ 	.word	0x00000000
	.align		4
        /*0004*/ 	.word	0xffffffff
	.align		4
        /*0008*/ 	.word	0x00000000
	.align		4
        /*000c*/ 	.word	0xfffffffe
	.align		4
        /*0010*/ 	.word	0x00000000
	.align		4
        /*0014*/ 	.word	0xfffffffd
	.align		4
        /*0018*/ 	.word	0x00000000
	.align		4
        /*001c*/ 	.word	0xfffffffc


//--------------------- .text._Z18gpu_Heat_reductionPfS_i --------------------------
	.section	.text._Z18gpu_Heat_reductionPfS_i,"ax",@progbits
	.align	128
        .global         _Z18gpu_Heat_reductionPfS_i
        .type           _Z18gpu_Heat_reductionPfS_i,@function
        .size           _Z18gpu_Heat_reductionPfS_i,(.L_x_9 - _Z18gpu_Heat_reductionPfS_i)
        .other          _Z18gpu_Heat_reductionPfS_i,@"STO_CUDA_ENTRY STV_DEFAULT"
_Z18gpu_Heat_reductionPfS_i:
.text._Z18gpu_Heat_reductionPfS_i:
[----:B------:R-:W-:Y:S01]  /*0000*/  LDC R1, c[0x0][0x37c] ;  /* 0x0000df00ff017b82 */ /* 0x000fe20000000800 */
[----:B------:R-:W0:Y:S07]  /*0010*/  S2R R5, SR_TID.X ;  /* 0x0000000000057919 */ /* 0x000e2e0000002100 */
[----:B------:R-:W1:Y:S01]  /*0020*/  S2UR UR5, SR_CgaCtaId ;  /* 0x00000000000579c3 */ /* 0x000e620000008800 */
[----:B------:R-:W2:Y:S01]  /*0030*/  LDCU UR8, c[0x0][0x360] ;  /* 0x00006c00ff0877ac */ /* 0x000ea20008000800 */
[----:B------:R-:W-:Y:S01]  /*0040*/  BSSY.RECONVERGENT B0, `(.L_x_0) ;  /* 0x000001f000007945 */ /* 0x000fe20003800200 */
[----:B------:R-:W3:Y:S01]  /*0050*/  S2R R0, SR_CTAID.X ;  /* 0x0000000000007919 */ /* 0x000ee20000002500 */
[----:B------:R-:W-:Y:S01]  /*0060*/  UMOV UR4, 0x400 ;  /* 0x0000040000047882 */ /* 0x000fe20000000000 */
[----:B------:R-:W4:Y:S01]  /*0070*/  LDCU.64 UR6, c[0x0][0x358] ;  /* 0x00006b00ff0677ac */ /* 0x000f220008000a00 */
[----:B--2---:R-:W-:Y:S01]  /*0080*/  MOV R10, UR8 ;  /* 0x00000008000a7c02 */ /* 0x004fe20008000f00 */
[----:B-1----:R-:W-:Y:S01]  /*0090*/  ULEA UR4, UR5, UR4, 0x18 ;  /* 0x0000000405047291 */ /* 0x002fe2000f8ec0ff */
[----:B------:R-:W1:Y:S05]  /*00a0*/  LDCU UR5, c[0x0][0x390] ;  /* 0x00007200ff0577ac */ /* 0x000e6a0008000800 */
[----:B0-----:R-:W-:Y:S01]  /*00b0*/  LEA R4, R5, UR4, 0x2 ;  /* 0x0000000405047c11 */ /* 0x001fe2000f8e10ff */
[----:B------:R-:W-:-:S04]  /*00c0*/  USHF.L.U32 UR4, UR8, 0x1, URZ ;  /* 0x0000000108047899 */ /* 0x000fc800080006ff */
[----:B------:R0:W-:Y:S02]  /*00d0*/  STS [R4], RZ ;  /* 0x000000ff04007388 */ /* 0x0001e40000000800 */
[----:B---3--:R-:W-:-:S05]  /*00e0*/  IMAD R6, R0, UR4, R5 ;  /* 0x0000000400067c24 */ /* 0x008fca000f8e0205 */
[----:B-1----:R-:W-:-:S13]  /*00f0*/  ISETP.GE.U32.AND P0, PT, R6, UR5, PT ;  /* 0x0000000506007c0c */ /* 0x002fda000bf06070 */
[----:B0---4-:R-:W-:Y:S05]  /*0100*/  @P0 BRA `(.L_x_1) ;  /* 0x0000000000480947 */ /* 0x011fea0003800000 */
[----:B------:R-:W0:Y:S01]  /*0110*/  LDC R12, c[0x0][0x370] ;  /* 0x0000dc00ff0c7b82 */ /* 0x000e220000000800 */
[----:B------:R-:W-:Y:S01]  /*0120*/  HFMA2 R13, -RZ, RZ, 0, 0 ;  /* 0x00000000ff0d7431 */ /* 0x000fe200000001ff */
[----:B------:R-:W-:Y:S01]  /*0130*/  BSSY.RECONVERGENT B1, `(.L_x_2) ;  /* 0x000000e000017945 */ /* 0x000fe20003800200 */
[----:B------:R-:W-:-:S05]  /*0140*/  MOV R11, R6 ;  /* 0x00000006000b7202 */ /* 0x000fca0000000f00 */
[----:B------:R-:W1:Y:S01]  /*0150*/  LDC.64 R2, c[0x0][0x380] ;  /* 0x0000e000ff027b82 */ /* 0x000e620000000a00 */
[----:B0-----:R-:W-:-:S07]  /*0160*/  IMAD R12, R12, UR4, RZ ;  /* 0x000000040c0c7c24 */ /* 0x001fce000f8e02ff */
.L_x_3:
[----:B------:R-:W-:Y:S01]  /*0170*/  IADD3 R9, PT, PT, R10, R11, RZ ;  /* 0x0000000b0a097210 */ /* 0x000fe20007ffe0ff */
[----:B-1----:R-:W-:-:S04]  /*0180*/  IMAD.WIDE.U32 R6, R11, 0x4, R2 ;  /* 0x000000040b067825 */ /* 0x002fc800078e0002 */
[----:B------:R-:W-:Y:S02]  /*0190*/  IMAD.WIDE.U32 R8, R9, 0x4, R2 ;  /* 0x0000000409087825 */ /* 0x000fe400078e0002 */
[----:B------:R-:W2:Y:S04]  /*01a0*/  LDG.E R6, desc[UR6][R6.64] ;  /* 0x0000000606067981 */ /* 0x000ea8000c1e1900 */
[----:B------:R-:W2:Y:S01]  /*01b0*/  LDG.E R9, desc[UR6][R8.64] ;  /* 0x0000000608097981 */ /* 0x000ea2000c1e1900 */
[----:B------:R-:W-:-:S04]  /*01c0*/  IADD3 R11, PT, PT, R12, R11, RZ ;  /* 0x0000000b0c0b7210 */ /* 0x000fc80007ffe0ff */
[----:B------:R-:W-:Y:S01]  /*01d0*/  ISETP.GE.U32.AND P0, PT, R11, UR5, PT ;  /* 0x000000050b007c0c */ /* 0x000fe2000bf06070 */
[----:B--2---:R-:W-:-:S04]  /*01e0*/  FADD R14, R6, R9 ;  /* 0x00000009060e7221 */ /* 0x004fc80000000000 */
[----:B------:R-:W-:-:S08]  /*01f0*/  FADD R13, R14, R13 ;  /* 0x0000000d0e0d7221 */ /* 0x000fd00000000000 */
[----:B------:R-:W-:Y:S05]  /*0200*/  @!P0 BRA `(.L_x_3) ;  /* 0xfffffffc00d88947 */ /* 0x000fea000383ffff */
[----:B------:R-:W-:Y:S05]  /*0210*/  BSYNC.RECONVERGENT B1 ;  /* 0x0000000000017941 */ /* 0x000fea0003800200 */
.L_x_2:
[----:B------:R0:W-:Y:S02]  /*0220*/  STS [R4], R13 ;  /* 0x0000000d04007388 */ /* 0x0001e40000000800 */
.L_x_1:
[----:B------:R-:W-:Y:S05]  /*0230*/  BSYNC.RECONVERGENT B0 ;  /* 0x0000000000007941 */ /* 0x000fea0003800200 */
.L_x_0:
[----:B------:R-:W-:Y:S01]  /*0240*/  BAR.SYNC.DEFER_BLOCKING 0x0 ;  /* 0x0000000000007b1d */ /* 0x000fe20000010000 */
[----:B------:R-:W-:Y:S02]  /*0250*/  ISETP.GE.U32.AND P1, PT, R10, 0x42, PT ;  /* 0x000000420a00780c */ /* 0x000fe40003f26070 */
[----:B------:R-:W-:-:S11]  /*0260*/  ISETP.GT.U32.AND P0, PT, R5, 0x1f, PT ;  /* 0x0000001f0500780c */ /* 0x000fd60003f04070 */
[----:B------:R-:W-:Y:S05]  /*0270*/  @!P1 BRA `(.L_x_4) ;  /* 0x00000000002c9947 */ /* 0x000fea0003800000 */
.L_x_5:
[----:B------:R-:W-:-:S04]  /*0280*/  SHF.R.U32.HI R6, RZ, 0x1, R10 ;  /* 0x00000001ff067819 */ /* 0x000fc8000001160a */
[----:B------:R-:W-:-:S13]  /*0290*/  ISETP.GE.U32.AND P1, PT, R5, R6, PT ;  /* 0x000000060500720c */ /* 0x000fda0003f26070 */
[----:B------:R-:W-:Y:S01]  /*02a0*/  @!P1 LEA R2, R6, R4, 0x2 ;  /* 0x0000000406029211 */ /* 0x000fe200078e10ff */
[----:B------:R-:W-:Y:S05]  /*02b0*/  @!P1 LDS R3, [R4] ;  /* 0x0000000004039984 */ /* 0x000fea0000000800 */
[----:B------:R-:W1:Y:S02]  /*02c0*/  @!P1 LDS R2, [R2] ;  /* 0x0000000002029984 */ /* 0x000e640000000800 */
[----:B-1----:R-:W-:-:S05]  /*02d0*/  @!P1 FADD R3, R2, R3 ;  /* 0x0000000302039221 */ /* 0x002fca0000000000 */
[----:B------:R1:W-:Y:S01]  /*02e0*/  @!P1 STS [R4], R3 ;  /* 0x0000000304009388 */ /* 0x0003e20000000800 */
[----:B------:R-:W-:Y:S01]  /*02f0*/  BAR.SYNC.DEFER_BLOCKING 0x0 ;  /* 0x0000000000007b1d */ /* 0x000fe20000010000 */
[----:B------:R-:W-:Y:S02]  /*0300*/  ISETP.GT.U32.AND P1, PT, R10, 0x83, PT ;  /* 0x000000830a00780c */ /* 0x000fe40003f24070 */
[----:B------:R-:W-:-:S11]  /*0310*/  MOV R10, R6 ;  /* 0x00000006000a7202 */ /* 0x000fd60000000f00 */
[----:B-1----:R-:W-:Y:S05]  /*0320*/  @P1 BRA `(.L_x_5) ;  /* 0xfffffffc00d41947 */ /* 0x002fea000383ffff */
.L_x_4:
[----:B------:R-:W-:Y:S05]  /*0330*/  @P0 EXIT ;  /* 0x000000000000094d */ /* 0x000fea0003800000 */
[----:B------:R-:W-:Y:S01]  /*0340*/  LDS R2, [R4+0x80] ;  /* 0x0000800004027984 */ /* 0x000fe20000000800 */
[----:B------:R-:W-:-:S03]  /*0350*/  ISETP.NE.AND P0, PT, R5, RZ, PT ;  /* 0x000000ff0500720c */ /* 0x000fc60003f05270 */
[----:B------:R-:W1:Y:S02]  /*0360*/  LDS R3, [R4] ;  /* 0x0000000004037984 */ /* 0x000e640000000800 */
[----:B-1----:R-:W-:-:S05]  /*0370*/  FADD R3, R2, R3 ;  /* 0x0000000302037221 */ /* 0x002fca0000000000 */
[----:B------:R-:W-:Y:S04]  /*0380*/  STS [R4], R3 ;  /* 0x0000000304007388 */ /* 0x000fe80000000800 */
[----:B------:R-:W-:Y:S04]  /*0390*/  LDS R2, [R4+0x40] ;  /* 0x0000400004027984 */ /* 0x000fe80000000800 */
        /* <DEDUP_REMOVED lines=18> */
[----:B------:R1:W-:Y:S01]  /*04c0*/  STS [R4], R7 ;  /* 0x0000000704007388 */ /* 0x0003e20000000800 */
[----:B------:R-:W-:Y:S05]  /*04d0*/  @P0 EXIT ;  /* 0x000000000000094d */ /* 0x000fea0003800000 */
[----:B------:R-:W2:Y:S01]  /*04e0*/  S2UR UR5, SR_CgaCtaId ;  /* 0x00000000000579c3 */ /* 0x000ea20000008800 */
[----:B------:R-:W-:-:S07]  /*04f0*/  UMOV UR4, 0x400 ;  /* 0x0000040000047882 */ /* 0x000fce0000000000 */
[----:B------:R-:W3:Y:S01]  /*0500*/  LDC.64 R2, c[0x0][0x388] ;  /* 0x0000e200ff027b82 */ /* 0x000ee20000000a00 */
[----:B--2---:R-:W-:Y:S01]  /*0510*/  ULEA UR4, UR5, UR4, 0x18 ;  /* 0x0000000405047291 */ /* 0x004fe2000f8ec0ff */
[----:B---3--:R-:W-:-:S08]  /*0520*/  IMAD.WIDE.U32 R2, R0, 0x4, R2 ;  /* 0x0000000400027825 */ /* 0x008fd000078e0002 */
[----:B------:R-:W2:Y:S04]  /*0530*/  LDS R5, [UR4] ;  /* 0x00000004ff057984 */ /* 0x000ea80008000800 */
[----:B--2---:R-:W-:Y:S01]  /*0540*/  STG.E desc[UR6][R2.64], R5 ;  /* 0x0000000502007986 */ /* 0x004fe2000c101906 */
[----:B------:R-:W-:Y:S05]  /*0550*/  EXIT ;  /* 0x000000000000794d */ /* 0x000fea0003800000 */
.L_x_6:
[----:B------:R-:W-:-:S00]  /*0560*/  BRA `(.L_x_6) ;  /* 0xfffffffc00fc7947 */ /* 0x000fc0000383ffff */
[----:B------:R-:W-:-:S00]  /*0570*/  NOP ;  /* 0x0000000000007918 */ /* 0x000fc00000000000 */
        /* <DEDUP_REMOVED lines=8> */
.L_x_9:


//--------------------- .text._Z8gpu_DiffPfS_S_i  --------------------------
	.section	.text._Z8gpu_DiffPfS_S_i,"ax",@progbits
	.align	128
        .global         _Z8gpu_DiffPfS_S_i
        .type           _Z8gpu_DiffPfS_S_i,@function
        .size           _Z8gpu_DiffPfS_S_i,(.L_x_10 - _Z8gpu_DiffPfS_S_i)
        .other          _Z8gpu_DiffPfS_S_i,@"STO_CUDA_ENTRY STV_DEFAULT"
_Z8gpu_DiffPfS_S_i:
.text._Z8gpu_DiffPfS_S_i:
[----:B------:R-:W-:Y:S01]  /*0000*/  LDC R1, c[0x0][0x37c] ;  /* 0x0000df00ff017b82 */ /* 0x000fe20000000800 */
[----:B------:R-:W0:Y:S07]  /*0010*/  S2R R3, SR_TID.Y ;  /* 0x0000000000037919 */ /* 0x000e2e0000002200 */
[----:B------:R-:W0:Y:S01]  /*0020*/  S2UR UR4, SR_CTAID.Y ;  /* 0x00000000000479c3 */ /* 0x000e220000002600 */
[----:B------:R-:W1:Y:S07]  /*0030*/  S2R R7, SR_TID.X ;  /* 0x0000000000077919 */ /* 0x000e6e0000002100 */
[----:B------:R-:W0:Y:S08]  /*0040*/  LDC R0, c[0x0][0x364] ;  /* 0x0000d900ff007b82 */ /* 0x000e300000000800 */
[----:B------:R-:W2:Y:S08]  /*0050*/  LDC R5, c[0x0][0x398] ;  /* 0x0000e600ff057b82 */ /* 0x000eb00000000800 */
[----:B------:R-:W1:Y:S08]  /*0060*/  S2UR UR5, SR_CTAID.X ;  /* 0x00000000000579c3 */ /* 0x000e700000002500 */
[----:B------:R-:W1:Y:S01]  /*0070*/  LDC R4, c[0x0][0x360] ;  /* 0x0000d800ff047b82 */ /* 0x000e620000000800 */
[----:B0-----:R-:W-:Y:S01]  /*0080*/  IMAD R0, R0, UR4, R3 ;  /* 0x0000000400007c24 */ /* 0x001fe2000f8e0203 */
[----:B--2---:R-:W-:-:S04]  /*0090*/  IADD3 R3, PT, PT, R5, -0x1, RZ ;  /* 0xffffffff05037810 */ /* 0x004fc80007ffe0ff */
[----:B------:R-:W-:-:S04]  /*00a0*/  ISETP.GE.AND P0, PT, R0, R3, PT ;  /* 0x000000030000720c */ /* 0x000fc80003f06270 */
[----:B------:R-:W-:Y:S01]  /*00b0*/  ISETP.EQ.OR P0, PT, R0, RZ, P0 ;  /* 0x000000ff0000720c */ /* 0x000fe20000702670 */
[----:B-1----:R-:W-:-:S05]  /*00c0*/  IMAD R4, R4, UR5, R7 ;  /* 0x0000000504047c24 */ /* 0x002fca000f8e0207 */
[----:B------:R-:W-:-:S04]  /*00d0*/  ISETP.LT.OR P0, PT, R4, 0x1, P0 ;  /* 0x000000010400780c */ /* 0x000fc80000701670 */
[----:B------:R-:W-:-:S13]  /*00e0*/  ISETP.GE.OR P0, PT, R4, R3, P0 ;  /* 0x000000030400720c */ /* 0x000fda0000706670 */
[----:B------:R-:W-:Y:S05]  /*00f0*/  @P0 EXIT ;  /* 0x000000000000094d */ /* 0x000fea0003800000 */
[----:B------:R-:W0:Y:S01]  /*0100*/  LDCU.64 UR6, c[0x0][0x380] ;  /* 0x00007000ff0677ac */ /* 0x000e220008000a00 */
[----:B------:R-:W1:Y:S01]  /*0110*/  LDC.64 R8, c[0x0][0x380] ;  /* 0x0000e000ff087b82 */ /* 0x000e620000000a00 */
[----:B------:R-:W-:Y:S01]  /*0120*/  IMAD R13, R0, R5, RZ ;  /* 0x00000005000d7224 */ /* 0x000fe200078e02ff */
[----:B------:R-:W2:Y:S04]  /*0130*/  LDCU.64 UR4, c[0x0][0x358] ;  /* 0x00006b00ff0477ac */ /* 0x000ea80008000a00 */
[C---:B------:R-:W-:Y:S02]  /*0140*/  IADD3 R0, P0, PT, R4.reuse, R13, RZ ;  /* 0x0000000d04007210 */ /* 0x040fe40007f1e0ff */
[----:B------:R-:W-:Y:S02]  /*0150*/  IADD3 R2, PT, PT, R4, -R5, R13 ;  /* 0x8000000504027210 */ /* 0x000fe40007ffe00d */
[----:B------:R-:W-:-:S02]  /*0160*/  LEA.HI.X.SX32 R3, R13, RZ, 0x1, P0 ;  /* 0x000000ff0d037211 */ /* 0x000fc400000f0eff */
[----:B------:R-:W-:Y:S02]  /*0170*/  LEA R11, R5, R2, 0x1 ;  /* 0x00000002050b7211 */ /* 0x000fe400078e08ff */
[----:B0-----:R-:W-:-:S04]  /*0180*/  LEA R6, P0, R0, UR6, 0x2 ;  /* 0x0000000600067c11 */ /* 0x001fc8000f8010ff */
[----:B------:R-:W-:Y:S01]  /*0190*/  LEA.HI.X R7, R0, UR7, R3, 0x2, P0 ;  /* 0x0000000700077c11 */ /* 0x000fe200080f1403 */
[----:B-1----:R-:W-:-:S04]  /*01a0*/  IMAD.WIDE R2, R2, 0x4, R8 ;  /* 0x0000000402027825 */ /* 0x002fc800078e0208 */
[----:B--2---:R-:W2:Y:S01]  /*01b0*/  LDG.E R0, desc[UR4][R6.64+-0x4] ;  /* 0xfffffc0406007981 */ /* 0x004ea2000c1e1900 */
[----:B------:R-:W-:-:S03]  /*01c0*/  IMAD.WIDE R8, R11, 0x4, R8 ;  /* 0x000000040b087825 */ /* 0x000fc600078e0208 */
[----:B------:R-:W2:Y:S01]  /*01d0*/  LDG.E R15, desc[UR4][R6.64+0x4] ;  /* 0x00000404060f7981 */ /* 0x000ea2000c1e1900 */
[----:B------:R-:W0:Y:S03]  /*01e0*/  LDC.64 R10, c[0x0][0x388] ;  /* 0x0000e200ff0a7b82 */ /* 0x000e260000000a00 */
[----:B------:R-:W3:Y:S04]  /*01f0*/  LDG.E R17, desc[UR4][R2.64] ;  /* 0x0000000402117981 */ /* 0x000ee8000c1e1900 */
[----:B------:R-:W4:Y:S01]  /*0200*/  LDG.E R9, desc[UR4][R8.64] ;  /* 0x0000000408097981 */ /* 0x000f22000c1e1900 */
[----:B--2---:R-:W-:Y:S01]  /*0210*/  FADD R0, R0, R15 ;  /* 0x0000000f00007221 */ /* 0x004fe20000000000 */
[----:B------:R-:W-:Y:S01]  /*0220*/  IADD3 R15, PT, PT, R4, R13, RZ ;  /* 0x0000000d040f7210 */ /* 0x000fe20007ffe0ff */
[----:B------:R-:W-:-:S04]  /*0230*/  IMAD.WIDE R4, R5, 0x4, R2 ;  /* 0x0000000405047825 */ /* 0x000fc800078e0202 */
[----:B---3--:R-:W-:Y:S01]  /*0240*/  FADD R0, R0, R17 ;  /* 0x0000001100007221 */ /* 0x008fe20000000000 */
[----:B------:R-:W1:Y:S01]  /*0250*/  LDC.64 R2, c[0x0][0x390] ;  /* 0x0000e400ff027b82 */ /* 0x000e620000000a00 */
[----:B0-----:R-:W-:-:S04]  /*0260*/  IMAD.WIDE R10, R15, 0x4, R10 ;  /* 0x000000040f0a7825 */ /* 0x001fc800078e020a */
[----:B----4-:R-:W-:-:S04]  /*0270*/  FADD R0, R0, R9 ;  /* 0x0000000900007221 */ /* 0x010fc80000000000 */
[----:B------:R-:W-:-:S05]  /*0280*/  FMUL R13, R0, 0.25 ;  /* 0x3e800000000d7820 */ /* 0x000fca0000400000 */
[----:B------:R-:W-:Y:S04]  /*0290*/  STG.E desc[UR4][R10.64], R13 ;  /* 0x0000000d0a007986 */ /* 0x000fe8000c101904 */
[----:B------:R-:W2:Y:S01]  /*02a0*/  LDG.E R4, desc[UR4][R4.64] ;  /* 0x0000000404047981 */ /* 0x000ea2000c1e1900 */
[----:B-1----:R-:W-:-:S04]  /*02b0*/  IMAD.WIDE R2, R15, 0x4, R2 ;  /* 0x000000040f027825 */ /* 0x002fc800078e0202 */
[----:B--2---:R-:W-:-:S04]  /*02c0*/  FADD R0, R13, -R4 ;  /* 0x800000040d007221 */ /* 0x004fc80000000000 */
[----:B------:R-:W-:-:S05]  /*02d0*/  FMUL R7, R0, R0 ;  /* 0x0000000000077220 */ /* 0x000fca0000400000 */
[----:B------:R-:W-:Y:S01]  /*02e0*/  STG.E desc[UR4][R2.64], R7 ;  /* 0x0000000702007986 */ /* 0x000fe2000c101904 */
[----:B------:R-:W-:Y:S05]  /*02f0*/  EXIT ;  /* 0x000000000000794d */ /* 0x000fea0003800000 */
.L_x_7:
        /* <DEDUP_REMOVED lines=16> */
.L_x_10:


//--------------------- .text._Z8gpu_HeatPfS_i    --------------------------
	.section	.text._Z8gpu_HeatPfS_i,"ax",@progbits
	.align	128
        .global         _Z8gpu_HeatPfS_i
        .type           _Z8gpu_HeatPfS_i,@function
        .size           _Z8gpu_HeatPfS_i,(.L_x_11 - _Z8gpu_HeatPfS_i)
        .other          _Z8gpu_HeatPfS_i,@"STO_CUDA_ENTRY STV_DEFAULT"
_Z8gpu_HeatPfS_i:
.text._Z8gpu_HeatPfS_i:
[----:B------:R-:W-:Y:S01]  /*0000*/  LDC R1, c[0x0][0x37c] ;  /* 0x0000df00ff017b82 */ /* 0x000fe20000000800 */
[----:B------:R-:W0:Y:S07]  /*0010*/  S2R R3, SR_TID.X ;  /* 0x0000000000037919 */ /* 0x000e2e0000002100 */
[----:B------:R-:W0:Y:S01]  /*0020*/  S2UR UR4, SR_CTAID.X ;  /* 0x00000000000479c3 */ /* 0x000e220000002500 */
[----:B------:R-:W1:Y:S07]  /*0030*/  S2R R5, SR_TID.Y ;  /* 0x0000000000057919 */ /* 0x000e6e0000002200 */
[----:B------:R-:W0:Y:S08]  /*0040*/  LDC R0, c[0x0][0x360] ;  /* 0x0000d800ff007b82 */ /* 0x000e300000000800 */
[----:B------:R-:W2:Y:S08]  /*0050*/  LDC R17, c[0x0][0x390] ;  /* 0x0000e400ff117b82 */ /* 0x000eb00000000800 */
[----:B------:R-:W1:Y:S08]  /*0060*/  S2UR UR5, SR_CTAID.Y ;  /* 0x00000000000579c3 */ /* 0x000e700000002600 */
[----:B------:R-:W1:Y:S01]  /*0070*/  LDC R2, c[0x0][0x364] ;  /* 0x0000d900ff027b82 */ /* 0x000e620000000800 */
[----:B0-----:R-:W-:Y:S01]  /*0080*/  IMAD R0, R0, UR4, R3 ;  /* 0x0000000400007c24 */ /* 0x001fe2000f8e0203 */
[----:B--2---:R-:W-:-:S04]  /*0090*/  IADD3 R3, PT, PT, R17, -0x1, RZ ;  /* 0xffffffff11037810 */ /* 0x004fc80007ffe0ff */
[----:B------:R-:W-:-:S04]  /*00a0*/  ISETP.GE.AND P0, PT, R0, R3, PT ;  /* 0x000000030000720c */ /* 0x000fc80003f06270 */
[----:B------:R-:W-:Y:S01]  /*00b0*/  ISETP.LT.OR P0, PT, R0, 0x1, P0 ;  /* 0x000000010000780c */ /* 0x000fe20000701670 */
[----:B-1----:R-:W-:-:S05]  /*00c0*/  IMAD R2, R2, UR5, R5 ;  /* 0x0000000502027c24 */ /* 0x002fca000f8e0205 */
[----:B------:R-:W-:-:S04]  /*00d0*/  ISETP.EQ.OR P0, PT, R2, RZ, P0 ;  /* 0x000000ff0200720c */ /* 0x000fc80000702670 */
[----:B------:R-:W-:-:S13]  /*00e0*/  ISETP.GE.OR P0, PT, R2, R3, P0 ;  /* 0x000000030200720c */ /* 0x000fda0000706670 */
[----:B------:R-:W-:Y:S05]  /*00f0*/  @P0 EXIT ;  /* 0x000000000000094d */ /* 0x000fea0003800000 */
[----:B------:R-:W0:Y:S01]  /*0100*/  LDC.64 R4, c[0x0][0x380] ;  /* 0x0000e000ff047b82 */ /* 0x000e220000000a00 */
[----:B------:R-:W1:Y:S01]  /*0110*/  LDCU.64 UR4, c[0x0][0x358] ;  /* 0x00006b00ff0477ac */ /* 0x000e620008000a00 */
[C---:B------:R-:W-:Y:S01]  /*0120*/  IMAD R3, R0.reuse, R17, R17 ;  /* 0x0000001100037224 */ /* 0x040fe200078e0211 */
[----:B------:R-:W-:-:S04]  /*0130*/  IADD3 R7, PT, PT, R0, -0x1, RZ ;  /* 0xffffffff00077810 */ /* 0x000fc80007ffe0ff */
[----:B------:R-:W-:Y:S01]  /*0140*/  IADD3 R3, PT, PT, R2, R3, RZ ;  /* 0x0000000302037210 */ /* 0x000fe20007ffe0ff */
[----:B------:R-:W-:Y:S01]  /*0150*/  IMAD R11, R7, R17, R2 ;  /* 0x00000011070b7224 */ /* 0x000fe200078e0202 */
[----:B------:R-:W2:Y:S03]  /*0160*/  LDC.64 R8, c[0x0][0x388] ;  /* 0x0000e200ff087b82 */ /* 0x000ea60000000a00 */
[----:B0-----:R-:W-:-:S04]  /*0170*/  IMAD.WIDE R2, R3, 0x4, R4 ;  /* 0x0000000403027825 */ /* 0x001fc800078e0204 */
[----:B------:R-:W-:Y:S02]  /*0180*/  IMAD.WIDE R4, R11, 0x4, R4 ;  /* 0x000000040b047825 */ /* 0x000fe400078e0204 */
[----:B-1----:R-:W3:Y:S02]  /*0190*/  LDG.E R2, desc[UR4][R2.64] ;  /* 0x0000000402027981 */ /* 0x002ee4000c1e1900 */
[----:B------:R-:W-:Y:S02]  /*01a0*/  IMAD.WIDE R6, R17, 0x4, R4 ;  /* 0x0000000411067825 */ /* 0x000fe400078e0204 */
[----:B------:R-:W3:Y:S04]  /*01b0*/  LDG.E R5, desc[UR4][R4.64] ;  /* 0x0000000404057981 */ /* 0x000ee8000c1e1900 */
[----:B------:R-:W4:Y:S04]  /*01c0*/  LDG.E R13, desc[UR4][R6.64+-0x4] ;  /* 0xfffffc04060d7981 */ /* 0x000f28000c1e1900 */
[----:B------:R-:W5:Y:S01]  /*01d0*/  LDG.E R15, desc[UR4][R6.64+0x4] ;  /* 0x00000404060f7981 */ /* 0x000f62000c1e1900 */
[----:B------:R-:W-:-:S05]  /*01e0*/  IADD3 R11, PT, PT, R11, R17, RZ ;  /* 0x000000110b0b7210 */ /* 0x000fca0007ffe0ff */
[----:B--2---:R-:W-:-:S04]  /*01f0*/  IMAD.WIDE R8, R11, 0x4, R8 ;  /* 0x000000040b087825 */ /* 0x004fc800078e0208 */
[----:B---3--:R-:W-:-:S04]  /*0200*/  FADD R0, R2, R5 ;  /* 0x0000000502007221 */ /* 0x008fc80000000000 */
[----:B----4-:R-:W-:-:S04]  /*0210*/  FADD R0, R0, R13 ;  /* 0x0000000d00007221 */ /* 0x010fc80000000000 */
[----:B-----5:R-:W-:-:S04]  /*0220*/  FADD R0, R0, R15 ;  /* 0x0000000f00007221 */ /* 0x020fc80000000000 */
[----:B------:R-:W-:-:S05]  /*0230*/  FMUL R3, R0, 0.25 ;  /* 0x3e80000000037820 */ /* 0x000fca0000400000 */
[----:B------:R-:W-:Y:S01]  /*0240*/  STG.E desc[UR4][R8.64], R3 ;  /* 0x0000000308007986 */ /* 0x000fe2000c101904 */
[----:B------:R-:W-:Y:S05]  /*0250*/  EXIT ;  /* 0x000000000000794d */ /* 0x000fea0003800000 */
.L_x_8:
        /* <DEDUP_REMOVED lines=10> */
.L_x_11:


//--------------------- .nv.shared._Z18gpu_Heat_reductionPfS_i --------------------------
	.section	.nv.shared._Z18gpu_Heat_reductionPfS_i,"aw",@nobits
	.sectionflags	@""
	.align	16
	.zero		1024


//--------------------- .nv.shared.reserved.0     --------------------------
	.section	.nv.shared.reserved.0,"aw",@nobits
	.weak		__nv_reservedSMEM_offset_0_alias
	.size		__nv_reservedSMEM_offset_0_alias, 0, 64
	.other		__nv_reservedSMEM_offset_0_alias,@"STO_CUDA_RESERVED_SHARED STV_DEFAULT"
__nv_reservedSMEM_offset_0_alias:
	.zero		0
	.zero		64


//--------------------- .nv.shared._Z8gpu_DiffPfS_S_i --------------------------
	.section	.nv.shared._Z8gpu_DiffPfS_S_i,"aw",@nobits
	.sectionflags	@""
	.align	16
	.zero		1024


//--------------------- .nv.shared._Z8gpu_HeatPfS_i --------------------------
	.section	.nv.shared._Z8gpu_HeatPfS_i,"aw",@nobits
	.sectionflags	@""
	.align	16
	.zero		1024


//--------------------- .nv.constant0._Z18gpu_Heat_reductionPfS_i --------------------------
	.section	.nv.constant0._Z18gpu_Heat_reductionPfS_i,"a",@progbits
	.sectionflags	@""
	.align	4
.nv.constant0._Z18gpu_Heat_reductionPfS_i:
	.zero		916


//--------------------- .nv.constant0._Z8gpu_DiffPfS_S_i --------------------------
	.section	.nv.constant0._Z8gpu_DiffPfS_S_i,"a",@progbits
	.sectionflags	@""
	.align	4
.nv.constant0._Z8gpu_DiffPfS_S_i:
	.zero		924


//--------------------- .nv.constant0._Z8gpu_HeatPfS_i --------------------------
	.section	.nv.constant0._Z8gpu_HeatPfS_i,"a",@progbits
	.sectionflags	@""
	.align	4
.nv.constant0._Z8gpu_HeatPfS_i:
	.zero		916


//--------------------- SYMBOLS --------------------------

	.type		.nv.reservedSmem.offset0,@object
	.size		.nv.reservedSmem.offset0,0x4
	.type		.nv.reservedSmem.cap,@object
	.size		.nv.reservedSmem.cap,0x4
